//
// Generated by NVIDIA NVVM Compiler
//
// Compiler Build ID: CL-36424714
// Cuda compilation tools, release 13.0, V13.0.88
// Based on NVVM 20.0.0
//

.version 9.0
.target sm_100
.address_size 64

	// .globl	_Z12addSubArray1PiS_ii

.visible .entry _Z12addSubArray1PiS_ii(
	.param .u64 .ptr .align 1 _Z12addSubArray1PiS_ii_param_0,
	.param .u64 .ptr .align 1 _Z12addSubArray1PiS_ii_param_1,
	.param .u32 _Z12addSubArray1PiS_ii_param_2,
	.param .u32 _Z12addSubArray1PiS_ii_param_3
)
{
	.reg .pred 	%p<15>;
	.reg .b32 	%r<127>;
	.reg .b64 	%rd<66>;

	ld.param.u64 	%rd16, [_Z12addSubArray1PiS_ii_param_0];
	ld.param.u64 	%rd17, [_Z12addSubArray1PiS_ii_param_1];
	ld.param.u32 	%r14, [_Z12addSubArray1PiS_ii_param_2];
	cvta.to.global.u64 	%rd1, %rd17;
	cvta.to.global.u64 	%rd2, %rd16;
	setp.lt.s32 	%p1, %r14, 1;
	@%p1 bra 	$L__BB0_29;
	mov.u32 	%r16, %ctaid.x;
	mov.u32 	%r17, %ntid.x;
	mov.u32 	%r1, %tid.x;
	mad.lo.s32 	%r18, %r16, %r17, %r1;
	mul.lo.s32 	%r19, %r18, %r14;
	shl.b32 	%r2, %r19, 1;
	add.s32 	%r3, %r2, %r14;
	and.b32  	%r4, %r14, 3;
	setp.lt.u32 	%p2, %r14, 4;
	mov.b32 	%r126, 0;
	@%p2 bra 	$L__BB0_16;
	and.b32  	%r126, %r14, 2147483644;
	neg.s32 	%r124, %r126;
	mul.wide.u32 	%rd18, %r14, 4;
	add.s64 	%rd3, %rd1, %rd18;
	add.s64 	%rd65, %rd2, 8;
	mul.wide.s32 	%rd19, %r2, 4;
	add.s64 	%rd20, %rd19, %rd1;
	add.s64 	%rd64, %rd20, 8;
	mul.wide.s32 	%rd21, %r3, 4;
	add.s64 	%rd22, %rd21, %rd1;
	add.s64 	%rd63, %rd22, 12;
	mov.u32 	%r123, %r2;
$L__BB0_3:
	.pragma "nounroll";
	setp.ne.s32 	%p3, %r1, 2;
	mul.wide.s32 	%rd23, %r123, 4;
	add.s64 	%rd10, %rd3, %rd23;
	add.s64 	%rd11, %rd1, %rd23;
	@%p3 bra 	$L__BB0_5;
	ld.global.u32 	%r26, [%rd65+-8];
	ld.global.u32 	%r27, [%rd11];
	add.s32 	%r28, %r27, %r26;
	st.global.u32 	[%rd11], %r28;
	ld.global.u32 	%r29, [%rd65+-8];
	ld.global.u32 	%r30, [%rd10];
	sub.s32 	%r31, %r30, %r29;
	st.global.u32 	[%rd10], %r31;
	ld.global.u32 	%r32, [%rd65+-8];
	add.s32 	%r33, %r32, %r31;
	st.global.u32 	[%rd10], %r33;
	bra.uni 	$L__BB0_6;
$L__BB0_5:
	ld.global.u32 	%r20, [%rd65+-8];
	ld.global.u32 	%r21, [%rd11];
	add.s32 	%r22, %r21, %r20;
	st.global.u32 	[%rd11], %r22;
	ld.global.u32 	%r23, [%rd65+-8];
	ld.global.u32 	%r24, [%rd10];
	sub.s32 	%r25, %r24, %r23;
	st.global.u32 	[%rd10], %r25;
$L__BB0_6:
	setp.eq.s32 	%p4, %r1, 2;
	@%p4 bra 	$L__BB0_8;
	ld.global.u32 	%r34, [%rd65+-4];
	ld.global.u32 	%r35, [%rd64+-4];
	add.s32 	%r36, %r35, %r34;
	st.global.u32 	[%rd64+-4], %r36;
	ld.global.u32 	%r37, [%rd65+-4];
	ld.global.u32 	%r38, [%rd63+-8];
	sub.s32 	%r39, %r38, %r37;
	st.global.u32 	[%rd63+-8], %r39;
	bra.uni 	$L__BB0_9;
$L__BB0_8:
	ld.global.u32 	%r40, [%rd65+-4];
	ld.global.u32 	%r41, [%rd64+-4];
	add.s32 	%r42, %r41, %r40;
	st.global.u32 	[%rd64+-4], %r42;
	ld.global.u32 	%r43, [%rd65+-4];
	ld.global.u32 	%r44, [%rd63+-8];
	sub.s32 	%r45, %r44, %r43;
	st.global.u32 	[%rd63+-8], %r45;
	ld.global.u32 	%r46, [%rd65+-4];
	add.s32 	%r47, %r46, %r45;
	st.global.u32 	[%rd63+-8], %r47;
$L__BB0_9:
	setp.eq.s32 	%p5, %r1, 2;
	@%p5 bra 	$L__BB0_11;
	ld.global.u32 	%r48, [%rd65];
	ld.global.u32 	%r49, [%rd64];
	add.s32 	%r50, %r49, %r48;
	st.global.u32 	[%rd64], %r50;
	ld.global.u32 	%r51, [%rd65];
	ld.global.u32 	%r52, [%rd63+-4];
	sub.s32 	%r53, %r52, %r51;
	st.global.u32 	[%rd63+-4], %r53;
	bra.uni 	$L__BB0_12;
$L__BB0_11:
	ld.global.u32 	%r54, [%rd65];
	ld.global.u32 	%r55, [%rd64];
	add.s32 	%r56, %r55, %r54;
	st.global.u32 	[%rd64], %r56;
	ld.global.u32 	%r57, [%rd65];
	ld.global.u32 	%r58, [%rd63+-4];
	sub.s32 	%r59, %r58, %r57;
	st.global.u32 	[%rd63+-4], %r59;
	ld.global.u32 	%r60, [%rd65];
	add.s32 	%r61, %r60, %r59;
	st.global.u32 	[%rd63+-4], %r61;
$L__BB0_12:
	setp.eq.s32 	%p6, %r1, 2;
	@%p6 bra 	$L__BB0_14;
	ld.global.u32 	%r62, [%rd65+4];
	ld.global.u32 	%r63, [%rd64+4];
	add.s32 	%r64, %r63, %r62;
	st.global.u32 	[%rd64+4], %r64;
	ld.global.u32 	%r65, [%rd65+4];
	ld.global.u32 	%r66, [%rd63];
	sub.s32 	%r67, %r66, %r65;
	st.global.u32 	[%rd63], %r67;
	bra.uni 	$L__BB0_15;
$L__BB0_14:
	ld.global.u32 	%r68, [%rd65+4];
	ld.global.u32 	%r69, [%rd64+4];
	add.s32 	%r70, %r69, %r68;
	st.global.u32 	[%rd64+4], %r70;
	ld.global.u32 	%r71, [%rd65+4];
	ld.global.u32 	%r72, [%rd63];
	sub.s32 	%r73, %r72, %r71;
	st.global.u32 	[%rd63], %r73;
	ld.global.u32 	%r74, [%rd65+4];
	add.s32 	%r75, %r74, %r73;
	st.global.u32 	[%rd63], %r75;
$L__BB0_15:
	add.s32 	%r124, %r124, 4;
	add.s32 	%r123, %r123, 4;
	add.s64 	%rd65, %rd65, 16;
	add.s64 	%rd64, %rd64, 16;
	add.s64 	%rd63, %rd63, 16;
	setp.ne.s32 	%p7, %r124, 0;
	@%p7 bra 	$L__BB0_3;
$L__BB0_16:
	setp.eq.s32 	%p8, %r4, 0;
	@%p8 bra 	$L__BB0_29;
	setp.eq.s32 	%p9, %r4, 1;
	@%p9 bra 	$L__BB0_25;
	setp.eq.s32 	%p10, %r1, 2;
	mul.wide.u32 	%rd24, %r126, 4;
	add.s64 	%rd15, %rd2, %rd24;
	@%p10 bra 	$L__BB0_20;
	ld.global.u32 	%r76, [%rd15];
	add.s32 	%r77, %r126, %r2;
	mul.wide.s32 	%rd25, %r77, 4;
	add.s64 	%rd26, %rd1, %rd25;
	ld.global.u32 	%r78, [%rd26];
	add.s32 	%r79, %r78, %r76;
	st.global.u32 	[%rd26], %r79;
	ld.global.u32 	%r80, [%rd15];
	mul.wide.u32 	%rd27, %r14, 4;
	add.s64 	%rd28, %rd26, %rd27;
	ld.global.u32 	%r81, [%rd28];
	sub.s32 	%r82, %r81, %r80;
	st.global.u32 	[%rd28], %r82;
	bra.uni 	$L__BB0_21;
$L__BB0_20:
	ld.global.u32 	%r83, [%rd15];
	add.s32 	%r84, %r126, %r2;
	mul.wide.s32 	%rd29, %r84, 4;
	add.s64 	%rd30, %rd1, %rd29;
	ld.global.u32 	%r85, [%rd30];
	add.s32 	%r86, %r85, %r83;
	st.global.u32 	[%rd30], %r86;
	ld.global.u32 	%r87, [%rd15];
	mul.wide.u32 	%rd31, %r14, 4;
	add.s64 	%rd32, %rd30, %rd31;
	ld.global.u32 	%r88, [%rd32];
	sub.s32 	%r89, %r88, %r87;
	st.global.u32 	[%rd32], %r89;
	ld.global.u32 	%r90, [%rd15];
	add.s32 	%r91, %r90, %r89;
	st.global.u32 	[%rd32], %r91;
$L__BB0_21:
	setp.eq.s32 	%p11, %r1, 2;
	@%p11 bra 	$L__BB0_23;
	ld.global.u32 	%r92, [%rd15+4];
	cvt.s64.s32 	%rd33, %r2;
	cvt.u64.u32 	%rd34, %r126;
	add.s64 	%rd35, %rd34, %rd33;
	shl.b64 	%rd36, %rd35, 2;
	add.s64 	%rd37, %rd1, %rd36;
	ld.global.u32 	%r93, [%rd37+4];
	add.s32 	%r94, %r93, %r92;
	st.global.u32 	[%rd37+4], %r94;
	ld.global.u32 	%r95, [%rd15+4];
	cvt.s64.s32 	%rd38, %r3;
	add.s64 	%rd39, %rd34, %rd38;
	shl.b64 	%rd40, %rd39, 2;
	add.s64 	%rd41, %rd1, %rd40;
	ld.global.u32 	%r96, [%rd41+4];
	sub.s32 	%r97, %r96, %r95;
	st.global.u32 	[%rd41+4], %r97;
	bra.uni 	$L__BB0_24;
$L__BB0_23:
	ld.global.u32 	%r98, [%rd15+4];
	cvt.s64.s32 	%rd42, %r2;
	cvt.u64.u32 	%rd43, %r126;
	add.s64 	%rd44, %rd43, %rd42;
	shl.b64 	%rd45, %rd44, 2;
	add.s64 	%rd46, %rd1, %rd45;
	ld.global.u32 	%r99, [%rd46+4];
	add.s32 	%r100, %r99, %r98;
	st.global.u32 	[%rd46+4], %r100;
	ld.global.u32 	%r101, [%rd15+4];
	cvt.s64.s32 	%rd47, %r3;
	add.s64 	%rd48, %rd43, %rd47;
	shl.b64 	%rd49, %rd48, 2;
	add.s64 	%rd50, %rd1, %rd49;
	ld.global.u32 	%r102, [%rd50+4];
	sub.s32 	%r103, %r102, %r101;
	st.global.u32 	[%rd50+4], %r103;
	ld.global.u32 	%r104, [%rd15+4];
	add.s32 	%r105, %r104, %r103;
	st.global.u32 	[%rd50+4], %r105;
$L__BB0_24:
	add.s32 	%r126, %r126, 2;
$L__BB0_25:
	and.b32  	%r106, %r14, 1;
	setp.eq.b32 	%p12, %r106, 1;
	not.pred 	%p13, %p12;
	@%p13 bra 	$L__BB0_29;
	setp.eq.s32 	%p14, %r1, 2;
	@%p14 bra 	$L__BB0_28;
	mul.wide.u32 	%rd51, %r126, 4;
	add.s64 	%rd52, %rd2, %rd51;
	ld.global.u32 	%r107, [%rd52];
	add.s32 	%r108, %r126, %r2;
	mul.wide.s32 	%rd53, %r108, 4;
	add.s64 	%rd54, %rd1, %rd53;
	ld.global.u32 	%r109, [%rd54];
	add.s32 	%r110, %r109, %r107;
	st.global.u32 	[%rd54], %r110;
	ld.global.u32 	%r111, [%rd52];
	mul.wide.u32 	%rd55, %r14, 4;
	add.s64 	%rd56, %rd54, %rd55;
	ld.global.u32 	%r112, [%rd56];
	sub.s32 	%r113, %r112, %r111;
	st.global.u32 	[%rd56], %r113;
	bra.uni 	$L__BB0_29;
$L__BB0_28:
	mul.wide.u32 	%rd57, %r126, 4;
	add.s64 	%rd58, %rd2, %rd57;
	ld.global.u32 	%r114, [%rd58];
	add.s32 	%r115, %r126, %r2;
	mul.wide.s32 	%rd59, %r115, 4;
	add.s64 	%rd60, %rd1, %rd59;
	ld.global.u32 	%r116, [%rd60];
	add.s32 	%r117, %r116, %r114;
	st.global.u32 	[%rd60], %r117;
	ld.global.u32 	%r118, [%rd58];
	mul.wide.u32 	%rd61, %r14, 4;
	add.s64 	%rd62, %rd60, %rd61;
	ld.global.u32 	%r119, [%rd62];
	sub.s32 	%r120, %r119, %r118;
	st.global.u32 	[%rd62], %r120;
	ld.global.u32 	%r121, [%rd58];
	add.s32 	%r122, %r121, %r120;
	st.global.u32 	[%rd62], %r122;
$L__BB0_29:
	ret;

}


// ===== COMPILED SASS (sm_100) =====

	.target	sm_100

	.elftype	@"ET_EXEC"


//--------------------- .note.nv.tkinfo           --------------------------
	.section	.note.nv.tkinfo,"",@"SHT_NOTE"
	.sectionflags	@"SHF_NOTE_NV_TKINFO"
	.tkinfo
        /*0018*/ 	.word	0x00000002
        /*0030*/ 	.string	""
        /*0030*/ 	.string	"ptxas"
        /*0030*/ 	.string	"Cuda compilation tools, release 13.0, V13.0.88"
        /*0030*/ 	.string	"Build cuda_13.0.r13.0/compiler.36424714_0"
        /*0030*/ 	.string	"-arch sm_100 -m 64 "



//--------------------- .note.nv.cuinfo           --------------------------
	.section	.note.nv.cuinfo,"",@"SHT_NOTE"
	.sectionflags	@"SHF_NOTE_NV_CUINFO"
        /*0018*/ 	.short	0x0002
        /*001a*/ 	.short	0x0064
        /*001c*/ 	.short	0x0082
	.zero		2


//--------------------- .nv.info                  --------------------------
	.section	.nv.info,"",@"SHT_CUDA_INFO"
	.align	4


	//----- nvinfo : EIATTR_REGCOUNT
	.align		4
        /*0000*/ 	.byte	0x04, 0x2f
        /*0002*/ 	.short	(.L_1 - .L_0)
	.align		4
.L_0:
        /*0004*/ 	.word	index@(_Z12addSubArray1PiS_ii)
        /*0008*/ 	.word	0x0000001c


	//----- nvinfo : EIATTR_FRAME_SIZE
	.align		4
.L_1:
        /*000c*/ 	.byte	0x04, 0x11
        /*000e*/ 	.short	(.L_3 - .L_2)
	.align		4
.L_2:
        /*0010*/ 	.word	index@(_Z12addSubArray1PiS_ii)
        /*0014*/ 	.word	0x00000000


	//----- nvinfo : EIATTR_MIN_STACK_SIZE
	.align		4
.L_3:
        /*0018*/ 	.byte	0x04, 0x12
        /*001a*/ 	.short	(.L_5 - .L_4)
	.align		4
.L_4:
        /*001c*/ 	.word	index@(_Z12addSubArray1PiS_ii)
        /*0020*/ 	.word	0x00000000
.L_5:


//--------------------- .nv.compat                --------------------------
	.section	.nv.compat,"",@"SHT_CUDA_COMPAT_INFO"
	.align	4
        /*0000*/ 	.byte	0x02, 0x09, 0x00, 0x00, 0x02, 0x02, 0x01, 0x00, 0x02, 0x05, 0x05, 0x00, 0x03, 0x07, 0x01, 0x01
        /*0010*/ 	.byte	0x02, 0x03, 0x00, 0x00, 0x02, 0x06, 0x01, 0x00, 0x04, 0x0b, 0x08, 0x00, 0x09, 0x00, 0x00, 0x00
        /*0020*/ 	.byte	0x00, 0x00, 0x00, 0x00


//--------------------- .nv.info._Z12addSubArray1PiS_ii --------------------------
	.section	.nv.info._Z12addSubArray1PiS_ii,"",@"SHT_CUDA_INFO"
	.sectionflags	@""
	.align	4


	//----- nvinfo : EIATTR_CUDA_API_VERSION
	.align		4
        /*0000*/ 	.byte	0x04, 0x37
        /*0002*/ 	.short	(.L_7 - .L_6)
.L_6:
        /*0004*/ 	.word	0x00000082


	//----- nvinfo : EIATTR_KPARAM_INFO
	.align		4
.L_7:
        /*0008*/ 	.byte	0x04, 0x17
        /*000a*/ 	.short	(.L_9 - .L_8)
.L_8:
        /*000c*/ 	.word	0x00000000
        /*0010*/ 	.short	0x0003
        /*0012*/ 	.short	0x0014
        /*0014*/ 	.byte	0x00, 0xf0, 0x11, 0x00


	//----- nvinfo : EIATTR_KPARAM_INFO
	.align		4
.L_9:
        /*0018*/ 	.byte	0x04, 0x17
        /*001a*/ 	.short	(.L_11 - .L_10)
.L_10:
        /*001c*/ 	.word	0x00000000
        /*0020*/ 	.short	0x0002
        /*0022*/ 	.short	0x0010
        /*0024*/ 	.byte	0x00, 0xf0, 0x11, 0x00


	//----- nvinfo : EIATTR_KPARAM_INFO
	.align		4
.L_11:
        /*0028*/ 	.byte	0x04, 0x17
        /*002a*/ 	.short	(.L_13 - .L_12)
.L_12:
        /*002c*/ 	.word	0x00000000
        /*0030*/ 	.short	0x0001
        /*0032*/ 	.short	0x0008
        /*0034*/ 	.byte	0x00, 0xf5, 0x21, 0x00


	//----- nvinfo : EIATTR_KPARAM_INFO
	.align		4
.L_13:
        /*0038*/ 	.byte	0x04, 0x17
        /*003a*/ 	.short	(.L_15 - .L_14)
.L_14:
        /*003c*/ 	.word	0x00000000
        /*0040*/ 	.short	0x0000
        /*0042*/ 	.short	0x0000
        /*0044*/ 	.byte	0x00, 0xf5, 0x21, 0x00


	//----- nvinfo : EIATTR_SPARSE_MMA_MASK
	.align		4
.L_15:
        /*0048*/ 	.byte	0x03, 0x50
        /*004a*/ 	.short	0x0000


	//----- nvinfo : EIATTR_MAXREG_COUNT
	.align		4
        /*004c*/ 	.byte	0x03, 0x1b
        /*004e*/ 	.short	0x00ff


	//----- nvinfo : EIATTR_MERCURY_ISA_VERSION
	.align		4
        /*0050*/ 	.byte	0x03, 0x5f
        /*0052*/ 	.short	0x0101


	//----- nvinfo : EIATTR_VRC_CTA_INIT_COUNT
	.align		4
        /*0054*/ 	.byte	0x02, 0x4a
	.zero		1
	.zero		1


	//----- nvinfo : EIATTR_EXIT_INSTR_OFFSETS
	.align		4
        /*0058*/ 	.byte	0x04, 0x1c
        /*005a*/ 	.short	(.L_17 - .L_16)


	//   ....[0]....
.L_16:
        /*005c*/ 	.word	0x00000030


	//   ....[1]....
        /*0060*/ 	.word	0x00000820


	//   ....[2]....
        /*0064*/ 	.word	0x00000cd0


	//   ....[3]....
        /*0068*/ 	.word	0x00000de0


	//   ....[4]....
        /*006c*/ 	.word	0x00000f00


	//----- nvinfo : EIATTR_CRS_STACK_SIZE
	.align		4
.L_17:
        /*0070*/ 	.byte	0x04, 0x1e
        /*0072*/ 	.short	(.L_19 - .L_18)
.L_18:
        /*0074*/ 	.word	0x00000000


	//----- nvinfo : EIATTR_CBANK_PARAM_SIZE
	.align		4
.L_19:
        /*0078*/ 	.byte	0x03, 0x19
        /*007a*/ 	.short	0x0018


	//----- nvinfo : EIATTR_PARAM_CBANK
	.align		4
        /*007c*/ 	.byte	0x04, 0x0a
        /*007e*/ 	.short	(.L_21 - .L_20)
	.align		4
.L_20:
        /*0080*/ 	.word	index@(.nv.constant0._Z12addSubArray1PiS_ii)
        /*0084*/ 	.short	0x0380
        /*0086*/ 	.short	0x0018


	//----- nvinfo : EIATTR_SW_WAR
	.align		4
.L_21:
        /*0088*/ 	.byte	0x04, 0x36
        /*008a*/ 	.short	(.L_23 - .L_22)
.L_22:
        /*008c*/ 	.word	0x00000008
.L_23:


//--------------------- .nv.callgraph             --------------------------
	.section	.nv.callgraph,"",@"SHT_CUDA_CALLGRAPH"
	.align	4
	.sectionentsize	8
	.align		4
        /*0000*/ 	.word	0x00000000
	.align		4
        /*0004*/ 	.word	0xffffffff
	.align		4
        /*0008*/ 	.word	0x00000000
	.align		4
        /*000c*/ 	.word	0xfffffffe
	.align		4
        /*0010*/ 	.word	0x00000000
	.align		4
        /*0014*/ 	.word	0xfffffffd
	.align		4
        /*0018*/ 	.word	0x00000000
	.align		4
        /*001c*/ 	.word	0xfffffffc


//--------------------- .text._Z12addSubArray1PiS_ii --------------------------
	.section	.text._Z12addSubArray1PiS_ii,"ax",@progbits
	.align	128
        .global         _Z12addSubArray1PiS_ii
        .type           _Z12addSubArray1PiS_ii,@function
        .size           _Z12addSubArray1PiS_ii,(.L_x_8 - _Z12addSubArray1PiS_ii)
        .other          _Z12addSubArray1PiS_ii,@"STO_CUDA_ENTRY STV_DEFAULT"
_Z12addSubArray1PiS_ii:
.text._Z12addSubArray1PiS_ii:
[----:B------:R-:W-:Y:S08]  /*0000*/  LDC R1, c[0x0][0x37c] ;  /* 0x0000df00ff017b82 */ /* 0x000ff00000000800 */
[----:B------:R-:W0:Y:S02]  /*0010*/  LDC R7, c[0x0][0x390] ;  /* 0x0000e400ff077b82 */ /* 0x000e240000000800 */
[----:B0-----:R-:W-:-:S13]  /*0020*/  ISETP.GE.AND P0, PT, R7, 0x1, PT ;  /* 0x000000010700780c */ /* 0x001fda0003f06270 */
[----:B------:R-:W-:Y:S05]  /*0030*/  @!P0 EXIT ;  /* 0x000000000000894d */ /* 0x000fea0003800000 */
[----:B------:R-:W0:Y:S01]  /*0040*/  S2R R0, SR_TID.X ;  /* 0x0000000000007919 */ /* 0x000e220000002100 */
[----:B------:R-:W0:Y:S01]  /*0050*/  S2UR UR4, SR_CTAID.X ;  /* 0x00000000000479c3 */ /* 0x000e220000002500 */
[C---:B------:R-:W-:Y:S01]  /*0060*/  ISETP.GE.U32.AND P1, PT, R7.reuse, 0x4, PT ;  /* 0x000000040700780c */ /* 0x040fe20003f26070 */
[----:B------:R-:W1:Y:S01]  /*0070*/  LDCU.64 UR6, c[0x0][0x358] ;  /* 0x00006b00ff0677ac */ /* 0x000e620008000a00 */
[----:B------:R-:W-:Y:S01]  /*0080*/  LOP3.LUT R20, R7, 0x3, RZ, 0xc0, !PT ;  /* 0x0000000307147812 */ /* 0x000fe200078ec0ff */
[----:B------:R-:W-:-:S03]  /*0090*/  IMAD.MOV.U32 R9, RZ, RZ, RZ ;  /* 0x000000ffff097224 */ /* 0x000fc600078e00ff */
[----:B------:R-:W-:Y:S01]  /*00a0*/  ISETP.NE.AND P0, PT, R20, RZ, PT ;  /* 0x000000ff1400720c */ /* 0x000fe20003f05270 */
[----:B------:R-:W0:Y:S02]  /*00b0*/  LDC R3, c[0x0][0x360] ;  /* 0x0000d800ff037b82 */ /* 0x000e240000000800 */
[----:B0-----:R-:W-:-:S04]  /*00c0*/  IMAD R2, R3, UR4, R0 ;  /* 0x0000000403027c24 */ /* 0x001fc8000f8e0200 */
[----:B------:R-:W-:-:S04]  /*00d0*/  IMAD R2, R2, R7, RZ ;  /* 0x0000000702027224 */ /* 0x000fc800078e02ff */
[----:B------:R-:W-:-:S05]  /*00e0*/  IMAD.SHL.U32 R8, R2, 0x2, RZ ;  /* 0x0000000202087824 */ /* 0x000fca00078e00ff */
[----:B------:R-:W-:Y:S01]  /*00f0*/  IADD3 R10, PT, PT, R8, R7, RZ ;  /* 0x00000007080a7210 */ /* 0x000fe20007ffe0ff */
[----:B-1----:R-:W-:Y:S06]  /*0100*/  @!P1 BRA `(.L_x_0) ;  /* 0x0000000400c49947 */ /* 0x002fec0003800000 */
[----:B------:R-:W0:Y:S01]  /*0110*/  LDC.64 R2, c[0x0][0x388] ;  /* 0x0000e200ff027b82 */ /* 0x000e220000000a00 */
[----:B------:R-:W1:Y:S01]  /*0120*/  LDCU.64 UR4, c[0x0][0x380] ;  /* 0x00007000ff0477ac */ /* 0x000e620008000a00 */
[----:B------:R-:W-:Y:S02]  /*0130*/  LOP3.LUT R9, R7, 0x7ffffffc, RZ, 0xc0, !PT ;  /* 0x7ffffffc07097812 */ /* 0x000fe400078ec0ff */
[----:B------:R-:W-:-:S03]  /*0140*/  MOV R15, R8 ;  /* 0x00000008000f7202 */ /* 0x000fc60000000f00 */
[----:B------:R-:W-:Y:S01]  /*0150*/  IMAD.MOV R16, RZ, RZ, -R9 ;  /* 0x000000ffff107224 */ /* 0x000fe200078e0a09 */
[----:B-1----:R-:W-:-:S04]  /*0160*/  UIADD3 UR4, UP0, UPT, UR4, 0x8, URZ ;  /* 0x0000000804047890 */ /* 0x002fc8000ff1e0ff */
[----:B------:R-:W-:Y:S01]  /*0170*/  UIADD3.X UR5, UPT, UPT, URZ, UR5, URZ, UP0, !UPT ;  /* 0x00000005ff057290 */ /* 0x000fe200087fe4ff */
[----:B0-----:R-:W-:-:S04]  /*0180*/  IMAD.WIDE R18, R8, 0x4, R2 ;  /* 0x0000000408127825 */ /* 0x001fc800078e0202 */
[--C-:B------:R-:W-:Y:S01]  /*0190*/  IMAD.WIDE R4, R10, 0x4, R2.reuse ;  /* 0x000000040a047825 */ /* 0x100fe200078e0202 */
[----:B------:R-:W-:Y:S02]  /*01a0*/  IADD3 R11, P1, PT, R18, 0x8, RZ ;  /* 0x00000008120b7810 */ /* 0x000fe40007f3e0ff */
[----:B------:R-:W-:Y:S01]  /*01b0*/  MOV R22, UR5 ;  /* 0x0000000500167c02 */ /* 0x000fe20008000f00 */
[----:B------:R-:W-:Y:S01]  /*01c0*/  IMAD.WIDE.U32 R2, R7, 0x4, R2 ;  /* 0x0000000407027825 */ /* 0x000fe200078e0002 */
[----:B------:R-:W-:-:S03]  /*01d0*/  IADD3 R14, P2, PT, R4, 0xc, RZ ;  /* 0x0000000c040e7810 */ /* 0x000fc60007f5e0ff */
[----:B------:R-:W-:Y:S02]  /*01e0*/  IMAD.X R18, RZ, RZ, R19, P1 ;  /* 0x000000ffff127224 */ /* 0x000fe400008e0613 */
[----:B------:R-:W-:Y:S02]  /*01f0*/  IMAD.X R17, RZ, RZ, R5, P2 ;  /* 0x000000ffff117224 */ /* 0x000fe400010e0605 */
[----:B------:R-:W-:-:S07]  /*0200*/  IMAD.U32 R21, RZ, RZ, UR4 ;  /* 0x00000004ff157e24 */ /* 0x000fce000f8e00ff */
.L_x_1:
[----:B0-----:R-:W0:Y:S01]  /*0210*/  LDC.64 R12, c[0x0][0x388] ;  /* 0x0000e200ff0c7b82 */ /* 0x001e220000000a00 */
[----:B------:R-:W-:Y:S01]  /*0220*/  ISETP.NE.AND P2, PT, R0, 0x2, PT ;  /* 0x000000020000780c */ /* 0x000fe20003f45270 */
[----:B------:R-:W-:Y:S02]  /*0230*/  IMAD.MOV.U32 R4, RZ, RZ, R21 ;  /* 0x000000ffff047224 */ /* 0x000fe400078e0015 */
[----:B------:R-:W-:-:S10]  /*0240*/  IMAD.MOV.U32 R5, RZ, RZ, R22 ;  /* 0x000000ffff057224 */ /* 0x000fd400078e0016 */
[----:B------:R-:W2:Y:S01]  /*0250*/  @!P2 LDG.E R6, desc[UR6][R4.64+-0x8] ;  /* 0xfffff8060406a981 */ /* 0x000ea2000c1e1900 */
[----:B0-----:R-:W-:-:S05]  /*0260*/  IMAD.WIDE R12, R15, 0x4, R12 ;  /* 0x000000040f0c7825 */ /* 0x001fca00078e020c */
[----:B------:R-:W2:Y:S02]  /*0270*/  @!P2 LDG.E R7, desc[UR6][R12.64] ;  /* 0x000000060c07a981 */ /* 0x000ea4000c1e1900 */
[----:B--2---:R-:W-:Y:S01]  /*0280*/  @!P2 IADD3 R19, PT, PT, R6, R7, RZ ;  /* 0x000000070613a210 */ /* 0x004fe20007ffe0ff */
[----:B------:R-:W-:-:S04]  /*0290*/  IMAD.WIDE R6, R15, 0x4, R2 ;  /* 0x000000040f067825 */ /* 0x000fc800078e0202 */
[----:B------:R-:W-:Y:S04]  /*02a0*/  @!P2 STG.E desc[UR6][R12.64], R19 ;  /* 0x000000130c00a986 */ /* 0x000fe8000c101906 */
[----:B------:R-:W2:Y:S04]  /*02b0*/  @!P2 LDG.E R21, desc[UR6][R4.64+-0x8] ;  /* 0xfffff8060415a981 */ /* 0x000ea8000c1e1900 */
[----:B------:R-:W2:Y:S02]  /*02c0*/  @!P2 LDG.E R22, desc[UR6][R6.64] ;  /* 0x000000060616a981 */ /* 0x000ea4000c1e1900 */
[----:B--2---:R-:W-:-:S05]  /*02d0*/  @!P2 IMAD.IADD R21, R22, 0x1, -R21 ;  /* 0x000000011615a824 */ /* 0x004fca00078e0a15 */
[----:B------:R-:W-:Y:S04]  /*02e0*/  @!P2 STG.E desc[UR6][R6.64], R21 ;  /* 0x000000150600a986 */ /* 0x000fe8000c101906 */
[----:B------:R-:W2:Y:S02]  /*02f0*/  @!P2 LDG.E R22, desc[UR6][R4.64+-0x8] ;  /* 0xfffff8060416a981 */ /* 0x000ea4000c1e1900 */
[----:B--2---:R-:W-:-:S05]  /*0300*/  @!P2 IMAD.IADD R23, R21, 0x1, R22 ;  /* 0x000000011517a824 */ /* 0x004fca00078e0216 */
[----:B------:R-:W-:Y:S04]  /*0310*/  @!P2 STG.E desc[UR6][R6.64], R23 ;  /* 0x000000170600a986 */ /* 0x000fe8000c101906 */
[----:B------:R-:W2:Y:S04]  /*0320*/  @P2 LDG.E R22, desc[UR6][R4.64+-0x8] ;  /* 0xfffff80604162981 */ /* 0x000ea8000c1e1900 */
[----:B------:R-:W2:Y:S01]  /*0330*/  @P2 LDG.E R25, desc[UR6][R12.64] ;  /* 0x000000060c192981 */ /* 0x000ea2000c1e1900 */
[----:B------:R-:W-:Y:S02]  /*0340*/  ISETP.NE.AND P1, PT, R0, 0x2, PT ;  /* 0x000000020000780c */ /* 0x000fe40003f25270 */
[----:B--2---:R-:W-:-:S05]  /*0350*/  @P2 IADD3 R25, PT, PT, R22, R25, RZ ;  /* 0x0000001916192210 */ /* 0x004fca0007ffe0ff */
[----:B------:R0:W-:Y:S04]  /*0360*/  @P2 STG.E desc[UR6][R12.64], R25 ;  /* 0x000000190c002986 */ /* 0x0001e8000c101906 */
[----:B------:R-:W2:Y:S04]  /*0370*/  @P2 LDG.E R19, desc[UR6][R4.64+-0x8] ;  /* 0xfffff80604132981 */ /* 0x000ea8000c1e1900 */
[----:B------:R-:W2:Y:S01]  /*0380*/  @P2 LDG.E R22, desc[UR6][R6.64] ;  /* 0x0000000606162981 */ /* 0x000ea2000c1e1900 */
[----:B0-----:R-:W-:Y:S01]  /*0390*/  IMAD.MOV.U32 R12, RZ, RZ, R11 ;  /* 0x000000ffff0c7224 */ /* 0x001fe200078e000b */
[----:B------:R-:W-:Y:S01]  /*03a0*/  MOV R13, R18 ;  /* 0x00000012000d7202 */ /* 0x000fe20000000f00 */
[----:B--2---:R-:W-:-:S05]  /*03b0*/  @P2 IMAD.IADD R19, R22, 0x1, -R19 ;  /* 0x0000000116132824 */ /* 0x004fca00078e0a13 */
[----:B------:R0:W-:Y:S04]  /*03c0*/  @P2 STG.E desc[UR6][R6.64], R19 ;  /* 0x0000001306002986 */ /* 0x0001e8000c101906 */
[----:B------:R-:W2:Y:S04]  /*03d0*/  @P1 LDG.E R11, desc[UR6][R4.64+-0x4] ;  /* 0xfffffc06040b1981 */ /* 0x000ea8000c1e1900 */
[----:B------:R-:W2:Y:S01]  /*03e0*/  @P1 LDG.E R18, desc[UR6][R12.64+-0x4] ;  /* 0xfffffc060c121981 */ /* 0x000ea2000c1e1900 */
[----:B0-----:R-:W-:Y:S01]  /*03f0*/  IMAD.MOV.U32 R6, RZ, RZ, R14 ;  /* 0x000000ffff067224 */ /* 0x001fe200078e000e */
[----:B------:R-:W-:Y:S01]  /*0400*/  MOV R7, R17 ;  /* 0x0000001100077202 */ /* 0x000fe20000000f00 */
[----:B--2---:R-:W-:-:S05]  /*0410*/  @P1 IMAD.IADD R11, R11, 0x1, R18 ;  /* 0x000000010b0b1824 */ /* 0x004fca00078e0212 */
[----:B------:R-:W-:Y:S04]  /*0420*/  @P1 STG.E desc[UR6][R12.64+-0x4], R11 ;  /* 0xfffffc0b0c001986 */ /* 0x000fe8000c101906 */
[----:B------:R-:W2:Y:S04]  /*0430*/  @P1 LDG.E R14, desc[UR6][R4.64+-0x4] ;  /* 0xfffffc06040e1981 */ /* 0x000ea8000c1e1900 */
[----:B------:R-:W2:Y:S02]  /*0440*/  @P1 LDG.E R17, desc[UR6][R6.64+-0x8] ;  /* 0xfffff80606111981 */ /* 0x000ea4000c1e1900 */
[----:B--2---:R-:W-:-:S05]  /*0450*/  @P1 IMAD.IADD R17, R17, 0x1, -R14 ;  /* 0x0000000111111824 */ /* 0x004fca00078e0a0e */
[----:B------:R0:W-:Y:S04]  /*0460*/  @P1 STG.E desc[UR6][R6.64+-0x8], R17 ;  /* 0xfffff81106001986 */ /* 0x0001e8000c101906 */
[----:B------:R-:W2:Y:S04]  /*0470*/  @!P1 LDG.E R14, desc[UR6][R4.64+-0x4] ;  /* 0xfffffc06040e9981 */ /* 0x000ea8000c1e1900 */
[----:B------:R-:W2:Y:S02]  /*0480*/  @!P1 LDG.E R19, desc[UR6][R12.64+-0x4] ;  /* 0xfffffc060c139981 */ /* 0x000ea4000c1e1900 */
[----:B--2---:R-:W-:-:S05]  /*0490*/  @!P1 IMAD.IADD R19, R14, 0x1, R19 ;  /* 0x000000010e139824 */ /* 0x004fca00078e0213 */
[----:B------:R-:W-:Y:S04]  /*04a0*/  @!P1 STG.E desc[UR6][R12.64+-0x4], R19 ;  /* 0xfffffc130c009986 */ /* 0x000fe8000c101906 */
[----:B------:R-:W2:Y:S04]  /*04b0*/  @!P1 LDG.E R14, desc[UR6][R4.64+-0x4] ;  /* 0xfffffc06040e9981 */ /* 0x000ea8000c1e1900 */
[----:B------:R-:W2:Y:S02]  /*04c0*/  @!P1 LDG.E R21, desc[UR6][R6.64+-0x8] ;  /* 0xfffff80606159981 */ /* 0x000ea4000c1e1900 */
[----:B--2---:R-:W-:-:S05]  /*04d0*/  @!P1 IADD3 R21, PT, PT, -R14, R21, RZ ;  /* 0x000000150e159210 */ /* 0x004fca0007ffe1ff */
[----:B------:R1:W-:Y:S04]  /*04e0*/  @!P1 STG.E desc[UR6][R6.64+-0x8], R21 ;  /* 0xfffff81506009986 */ /* 0x0003e8000c101906 */
[----:B------:R-:W2:Y:S02]  /*04f0*/  @!P1 LDG.E R14, desc[UR6][R4.64+-0x4] ;  /* 0xfffffc06040e9981 */ /* 0x000ea4000c1e1900 */
[----:B--2---:R-:W-:-:S05]  /*0500*/  @!P1 IMAD.IADD R11, R21, 0x1, R14 ;  /* 0x00000001150b9824 */ /* 0x004fca00078e020e */
[----:B------:R2:W-:Y:S04]  /*0510*/  @!P1 STG.E desc[UR6][R6.64+-0x8], R11 ;  /* 0xfffff80b06009986 */ /* 0x0005e8000c101906 */
[----:B------:R-:W3:Y:S04]  /*0520*/  @P1 LDG.E R14, desc[UR6][R4.64] ;  /* 0x00000006040e1981 */ /* 0x000ee8000c1e1900 */
[----:B0-----:R-:W3:Y:S02]  /*0530*/  @P1 LDG.E R17, desc[UR6][R12.64] ;  /* 0x000000060c111981 */ /* 0x001ee4000c1e1900 */
[----:B---3--:R-:W-:-:S05]  /*0540*/  @P1 IMAD.IADD R17, R14, 0x1, R17 ;  /* 0x000000010e111824 */ /* 0x008fca00078e0211 */
[----:B------:R-:W-:Y:S04]  /*0550*/  @P1 STG.E desc[UR6][R12.64], R17 ;  /* 0x000000110c001986 */ /* 0x000fe8000c101906 */
[----:B------:R-:W3:Y:S04]  /*0560*/  @P1 LDG.E R14, desc[UR6][R4.64] ;  /* 0x00000006040e1981 */ /* 0x000ee8000c1e1900 */
[----:B------:R-:W3:Y:S02]  /*0570*/  @P1 LDG.E R19, desc[UR6][R6.64+-0x4] ;  /* 0xfffffc0606131981 */ /* 0x000ee4000c1e1900 */
[----:B---3--:R-:W-:-:S05]  /*0580*/  @P1 IADD3 R19, PT, PT, -R14, R19, RZ ;  /* 0x000000130e131210 */ /* 0x008fca0007ffe1ff */
[----:B------:R0:W-:Y:S04]  /*0590*/  @P1 STG.E desc[UR6][R6.64+-0x4], R19 ;  /* 0xfffffc1306001986 */ /* 0x0001e8000c101906 */
[----:B------:R-:W3:Y:S04]  /*05a0*/  @!P1 LDG.E R14, desc[UR6][R4.64] ;  /* 0x00000006040e9981 */ /* 0x000ee8000c1e1900 */
[----:B-1----:R-:W3:Y:S02]  /*05b0*/  @!P1 LDG.E R21, desc[UR6][R12.64] ;  /* 0x000000060c159981 */ /* 0x002ee4000c1e1900 */
[----:B---3--:R-:W-:-:S05]  /*05c0*/  @!P1 IMAD.IADD R21, R14, 0x1, R21 ;  /* 0x000000010e159824 */ /* 0x008fca00078e0215 */
[----:B------:R-:W-:Y:S04]  /*05d0*/  @!P1 STG.E desc[UR6][R12.64], R21 ;  /* 0x000000150c009986 */ /* 0x000fe8000c101906 */
[----:B--2---:R-:W2:Y:S04]  /*05e0*/  @!P1 LDG.E R11, desc[UR6][R4.64] ;  /* 0x00000006040b9981 */ /* 0x004ea8000c1e1900 */
[----:B------:R-:W2:Y:S02]  /*05f0*/  @!P1 LDG.E R14, desc[UR6][R6.64+-0x4] ;  /* 0xfffffc06060e9981 */ /* 0x000ea4000c1e1900 */
[----:B--2---:R-:W-:-:S05]  /*0600*/  @!P1 IMAD.IADD R11, R14, 0x1, -R11 ;  /* 0x000000010e0b9824 */ /* 0x004fca00078e0a0b */
[----:B------:R1:W-:Y:S04]  /*0610*/  @!P1 STG.E desc[UR6][R6.64+-0x4], R11 ;  /* 0xfffffc0b06009986 */ /* 0x0003e8000c101906 */
[----:B------:R-:W2:Y:S02]  /*0620*/  @!P1 LDG.E R14, desc[UR6][R4.64] ;  /* 0x00000006040e9981 */ /* 0x000ea4000c1e1900 */
[----:B--2---:R-:W-:-:S05]  /*0630*/  @!P1 IADD3 R17, PT, PT, R11, R14, RZ ;  /* 0x0000000e0b119210 */ /* 0x004fca0007ffe0ff */
[----:B------:R2:W-:Y:S04]  /*0640*/  @!P1 STG.E desc[UR6][R6.64+-0x4], R17 ;  /* 0xfffffc1106009986 */ /* 0x0005e8000c101906 */
[----:B------:R-:W3:Y:S04]  /*0650*/  @P1 LDG.E R14, desc[UR6][R4.64+0x4] ;  /* 0x00000406040e1981 */ /* 0x000ee8000c1e1900 */
[----:B0-----:R-:W3:Y:S02]  /*0660*/  @P1 LDG.E R19, desc[UR6][R12.64+0x4] ;  /* 0x000004060c131981 */ /* 0x001ee4000c1e1900 */
[----:B---3--:R-:W-:-:S05]  /*0670*/  @P1 IMAD.IADD R19, R14, 0x1, R19 ;  /* 0x000000010e131824 */ /* 0x008fca00078e0213 */
[----:B------:R-:W-:Y:S04]  /*0680*/  @P1 STG.E desc[UR6][R12.64+0x4], R19 ;  /* 0x000004130c001986 */ /* 0x000fe8000c101906 */
[----:B------:R-:W3:Y:S04]  /*0690*/  @P1 LDG.E R14, desc[UR6][R4.64+0x4] ;  /* 0x00000406040e1981 */ /* 0x000ee8000c1e1900 */
[----:B------:R-:W3:Y:S02]  /*06a0*/  @P1 LDG.E R21, desc[UR6][R6.64] ;  /* 0x0000000606151981 */ /* 0x000ee4000c1e1900 */
[----:B---3--:R-:W-:-:S05]  /*06b0*/  @P1 IMAD.IADD R21, R21, 0x1, -R14 ;  /* 0x0000000115151824 */ /* 0x008fca00078e0a0e */
[----:B------:R-:W-:Y:S04]  /*06c0*/  @P1 STG.E desc[UR6][R6.64], R21 ;  /* 0x0000001506001986 */ /* 0x000fe8000c101906 */
[----:B-1----:R-:W3:Y:S04]  /*06d0*/  @!P1 LDG.E R11, desc[UR6][R4.64+0x4] ;  /* 0x00000406040b9981 */ /* 0x002ee8000c1e1900 */
[----:B------:R-:W3:Y:S02]  /*06e0*/  @!P1 LDG.E R14, desc[UR6][R12.64+0x4] ;  /* 0x000004060c0e9981 */ /* 0x000ee4000c1e1900 */
[----:B---3--:R-:W-:-:S05]  /*06f0*/  @!P1 IADD3 R11, PT, PT, R11, R14, RZ ;  /* 0x0000000e0b0b9210 */ /* 0x008fca0007ffe0ff */
[----:B------:R0:W-:Y:S04]  /*0700*/  @!P1 STG.E desc[UR6][R12.64+0x4], R11 ;  /* 0x0000040b0c009986 */ /* 0x0001e8000c101906 */
[----:B------:R-:W3:Y:S04]  /*0710*/  @!P1 LDG.E R14, desc[UR6][R4.64+0x4] ;  /* 0x00000406040e9981 */ /* 0x000ee8000c1e1900 */
[----:B--2---:R-:W3:Y:S01]  /*0720*/  @!P1 LDG.E R17, desc[UR6][R6.64] ;  /* 0x0000000606119981 */ /* 0x004ee2000c1e1900 */
[----:B------:R-:W-:Y:S01]  /*0730*/  IADD3 R16, PT, PT, R16, 0x4, RZ ;  /* 0x0000000410107810 */ /* 0x000fe20007ffe0ff */
[----:B---3--:R-:W-:-:S05]  /*0740*/  @!P1 IMAD.IADD R17, R17, 0x1, -R14 ;  /* 0x0000000111119824 */ /* 0x008fca00078e0a0e */
[----:B------:R1:W-:Y:S04]  /*0750*/  @!P1 STG.E desc[UR6][R6.64], R17 ;  /* 0x0000001106009986 */ /* 0x0003e8000c101906 */
[----:B------:R-:W2:Y:S01]  /*0760*/  @!P1 LDG.E R14, desc[UR6][R4.64+0x4] ;  /* 0x00000406040e9981 */ /* 0x000ea2000c1e1900 */
[----:B------:R-:W-:Y:S02]  /*0770*/  ISETP.NE.AND P4, PT, R16, RZ, PT ;  /* 0x000000ff1000720c */ /* 0x000fe40003f85270 */
[----:B0-----:R-:W-:Y:S01]  /*0780*/  IADD3 R11, P2, PT, R12, 0x10, RZ ;  /* 0x000000100c0b7810 */ /* 0x001fe20007f5e0ff */
[----:B------:R-:W-:-:S04]  /*0790*/  VIADD R15, R15, 0x4 ;  /* 0x000000040f0f7836 */ /* 0x000fc80000000000 */
[----:B------:R-:W-:Y:S02]  /*07a0*/  IMAD.X R18, RZ, RZ, R13, P2 ;  /* 0x000000ffff127224 */ /* 0x000fe400010e060d */
[----:B--2---:R-:W-:Y:S01]  /*07b0*/  @!P1 IMAD.IADD R19, R17, 0x1, R14 ;  /* 0x0000000111139824 */ /* 0x004fe200078e020e */
[----:B------:R-:W-:-:S04]  /*07c0*/  IADD3 R14, P3, PT, R6, 0x10, RZ ;  /* 0x00000010060e7810 */ /* 0x000fc80007f7e0ff */
[----:B------:R0:W-:Y:S01]  /*07d0*/  @!P1 STG.E desc[UR6][R6.64], R19 ;  /* 0x0000001306009986 */ /* 0x0001e2000c101906 */
[----:B------:R-:W-:Y:S02]  /*07e0*/  IADD3 R21, P1, PT, R4, 0x10, RZ ;  /* 0x0000001004157810 */ /* 0x000fe40007f3e0ff */
[----:B-1----:R-:W-:-:S03]  /*07f0*/  IADD3.X R17, PT, PT, RZ, R7, RZ, P3, !PT ;  /* 0x00000007ff117210 */ /* 0x002fc60001ffe4ff */
[----:B------:R-:W-:Y:S01]  /*0800*/  IMAD.X R22, RZ, RZ, R5, P1 ;  /* 0x000000ffff167224 */ /* 0x000fe200008e0605 */
[----:B------:R-:W-:Y:S07]  /*0810*/  @P4 BRA `(.L_x_1) ;  /* 0xfffffff8007c4947 */ /* 0x000fee000383ffff */
.L_x_0:
[----:B------:R-:W-:Y:S05]  /*0820*/  @!P0 EXIT ;  /* 0x000000000000894d */ /* 0x000fea0003800000 */
[----:B------:R-:W-:-:S13]  /*0830*/  ISETP.NE.AND P0, PT, R20, 0x1, PT ;  /* 0x000000011400780c */ /* 0x000fda0003f05270 */
[----:B------:R-:W-:Y:S05]  /*0840*/  @!P0 BRA `(.L_x_2) ;  /* 0x0000000400148947 */ /* 0x000fea0003800000 */
[----:B------:R-:W1:Y:S01]  /*0850*/  LDC.64 R4, c[0x0][0x388] ;  /* 0x0000e200ff047b82 */ /* 0x000e620000000a00 */
[----:B------:R-:W-:Y:S01]  /*0860*/  ISETP.NE.AND P0, PT, R0, 0x2, PT ;  /* 0x000000020000780c */ /* 0x000fe20003f05270 */
[----:B0-----:R-:W-:-:S06]  /*0870*/  IMAD.IADD R7, R8, 0x1, R9 ;  /* 0x0000000108077824 */ /* 0x001fcc00078e0209 */
[----:B------:R-:W0:Y:S08]  /*0880*/  LDC.64 R2, c[0x0][0x380] ;  /* 0x0000e000ff027b82 */ /* 0x000e300000000a00 */
[----:B------:R-:W2:Y:S01]  /*0890*/  LDC R13, c[0x0][0x390] ;  /* 0x0000e400ff0d7b82 */ /* 0x000ea20000000800 */
[----:B-1----:R-:W-:-:S05]  /*08a0*/  IMAD.WIDE R4, R7, 0x4, R4 ;  /* 0x0000000407047825 */ /* 0x002fca00078e0204 */
[----:B------:R-:W3:Y:S01]  /*08b0*/  @P0 LDG.E R7, desc[UR6][R4.64] ;  /* 0x0000000604070981 */ /* 0x000ee2000c1e1900 */
[----:B0-----:R-:W-:-:S05]  /*08c0*/  IMAD.WIDE.U32 R2, R9, 0x4, R2 ;  /* 0x0000000409027825 */ /* 0x001fca00078e0002 */
[----:B------:R-:W3:Y:S02]  /*08d0*/  @P0 LDG.E R6, desc[UR6][R2.64] ;  /* 0x0000000602060981 */ /* 0x000ee4000c1e1900 */
[----:B---3--:R-:W-:Y:S01]  /*08e0*/  @P0 IADD3 R11, PT, PT, R6, R7, RZ ;  /* 0x00000007060b0210 */ /* 0x008fe20007ffe0ff */
[----:B--2---:R-:W-:-:S04]  /*08f0*/  IMAD.WIDE.U32 R6, R13, 0x4, R4 ;  /* 0x000000040d067825 */ /* 0x004fc800078e0004 */
[----:B------:R0:W-:Y:S04]  /*0900*/  @P0 STG.E desc[UR6][R4.64], R11 ;  /* 0x0000000b04000986 */ /* 0x0001e8000c101906 */
[----:B------:R-:W2:Y:S04]  /*0910*/  @P0 LDG.E R12, desc[UR6][R2.64] ;  /* 0x00000006020c0981 */ /* 0x000ea8000c1e1900 */
[----:B------:R-:W2:Y:S02]  /*0920*/  @P0 LDG.E R13, desc[UR6][R6.64] ;  /* 0x00000006060d0981 */ /* 0x000ea4000c1e1900 */
[----:B--2---:R-:W-:-:S05]  /*0930*/  @P0 IMAD.IADD R13, R13, 0x1, -R12 ;  /* 0x000000010d0d0824 */ /* 0x004fca00078e0a0c */
[----:B------:R0:W-:Y:S04]  /*0940*/  @P0 STG.E desc[UR6][R6.64], R13 ;  /* 0x0000000d06000986 */ /* 0x0001e8000c101906 */
[----:B------:R-:W2:Y:S04]  /*0950*/  @!P0 LDG.E R12, desc[UR6][R2.64] ;  /* 0x00000006020c8981 */ /* 0x000ea8000c1e1900 */
[----:B------:R-:W2:Y:S02]  /*0960*/  @!P0 LDG.E R15, desc[UR6][R4.64] ;  /* 0x00000006040f8981 */ /* 0x000ea4000c1e1900 */
[----:B--2---:R-:W-:-:S05]  /*0970*/  @!P0 IMAD.IADD R15, R12, 0x1, R15 ;  /* 0x000000010c0f8824 */ /* 0x004fca00078e020f */
[----:B------:R0:W-:Y:S04]  /*0980*/  @!P0 STG.E desc[UR6][R4.64], R15 ;  /* 0x0000000f04008986 */ /* 0x0001e8000c101906 */
[----:B------:R-:W2:Y:S04]  /*0990*/  @!P0 LDG.E R12, desc[UR6][R2.64] ;  /* 0x00000006020c8981 */ /* 0x000ea8000c1e1900 */
[----:B------:R-:W2:Y:S02]  /*09a0*/  @!P0 LDG.E R17, desc[UR6][R6.64] ;  /* 0x0000000606118981 */ /* 0x000ea4000c1e1900 */
[----:B--2---:R-:W-:-:S05]  /*09b0*/  @!P0 IADD3 R17, PT, PT, -R12, R17, RZ ;  /* 0x000000110c118210 */ /* 0x004fca0007ffe1ff */
[----:B------:R0:W-:Y:S04]  /*09c0*/  @!P0 STG.E desc[UR6][R6.64], R17 ;  /* 0x0000001106008986 */ /* 0x0001e8000c101906 */
[----:B------:R-:W2:Y:S01]  /*09d0*/  @!P0 LDG.E R12, desc[UR6][R2.64] ;  /* 0x00000006020c8981 */ /* 0x000ea2000c1e1900 */
[----:B------:R-:W-:Y:S01]  /*09e0*/  BSSY.RECONVERGENT B0, `(.L_x_3) ;  /* 0x000002a000007945 */ /* 0x000fe20003800200 */
[----:B--2---:R-:W-:-:S05]  /*09f0*/  @!P0 IMAD.IADD R11, R17, 0x1, R12 ;  /* 0x00000001110b8824 */ /* 0x004fca00078e020c */
[----:B------:R0:W-:Y:S01]  /*0a00*/  @!P0 STG.E desc[UR6][R6.64], R11 ;  /* 0x0000000b06008986 */ /* 0x0001e2000c101906 */
[----:B------:R-:W-:Y:S05]  /*0a10*/  @!P0 BRA `(.L_x_4) ;  /* 0x0000000000488947 */ /* 0x000fea0003800000 */
[----:B------:R-:W1:Y:S01]  /*0a20*/  LDCU.64 UR4, c[0x0][0x388] ;  /* 0x00007100ff0477ac */ /* 0x000e620008000a00 */
[C---:B0-----:R-:W-:Y:S01]  /*0a30*/  IADD3 R5, P0, PT, R8.reuse, R9, RZ ;  /* 0x0000000908057210 */ /* 0x041fe20007f1e0ff */
[----:B------:R-:W2:Y:S03]  /*0a40*/  LDG.E R11, desc[UR6][R2.64+0x4] ;  /* 0x00000406020b7981 */ /* 0x000ea6000c1e1900 */
[----:B------:R-:W-:Y:S02]  /*0a50*/  LEA.HI.X.SX32 R6, R8, RZ, 0x1, P0 ;  /* 0x000000ff08067211 */ /* 0x000fe400000f0eff */
[----:B-1----:R-:W-:-:S04]  /*0a60*/  LEA R4, P0, R5, UR4, 0x2 ;  /* 0x0000000405047c11 */ /* 0x002fc8000f8010ff */
[----:B------:R-:W-:-:S05]  /*0a70*/  LEA.HI.X R5, R5, UR5, R6, 0x2, P0 ;  /* 0x0000000505057c11 */ /* 0x000fca00080f1406 */
[----:B------:R-:W2:Y:S01]  /*0a80*/  LDG.E R12, desc[UR6][R4.64+0x4] ;  /* 0x00000406040c7981 */ /* 0x000ea2000c1e1900 */
[----:B------:R-:W-:-:S04]  /*0a90*/  IADD3 R7, P0, PT, R10, R9, RZ ;  /* 0x000000090a077210 */ /* 0x000fc80007f1e0ff */
[----:B------:R-:W-:Y:S02]  /*0aa0*/  LEA.HI.X.SX32 R10, R10, RZ, 0x1, P0 ;  /* 0x000000ff0a0a7211 */ /* 0x000fe400000f0eff */
[----:B------:R-:W-:-:S04]  /*0ab0*/  LEA R6, P0, R7, UR4, 0x2 ;  /* 0x0000000407067c11 */ /* 0x000fc8000f8010ff */
[----:B------:R-:W-:Y:S02]  /*0ac0*/  LEA.HI.X R7, R7, UR5, R10, 0x2, P0 ;  /* 0x0000000507077c11 */ /* 0x000fe400080f140a */
[----:B--2---:R-:W-:-:S05]  /*0ad0*/  IADD3 R11, PT, PT, R11, R12, RZ ;  /* 0x0000000c0b0b7210 */ /* 0x004fca0007ffe0ff */
[----:B------:R1:W-:Y:S04]  /*0ae0*/  STG.E desc[UR6][R4.64+0x4], R11 ;  /* 0x0000040b04007986 */ /* 0x0003e8000c101906 */
[----:B------:R-:W2:Y:S04]  /*0af0*/  LDG.E R10, desc[UR6][R2.64+0x4] ;  /* 0x00000406020a7981 */ /* 0x000ea8000c1e1900 */
[----:B------:R-:W2:Y:S02]  /*0b00*/  LDG.E R13, desc[UR6][R6.64+0x4] ;  /* 0x00000406060d7981 */ /* 0x000ea4000c1e1900 */
[----:B--2---:R-:W-:-:S05]  /*0b10*/  IMAD.IADD R13, R13, 0x1, -R10 ;  /* 0x000000010d0d7824 */ /* 0x004fca00078e0a0a */
[----:B------:R1:W-:Y:S01]  /*0b20*/  STG.E desc[UR6][R6.64+0x4], R13 ;  /* 0x0000040d06007986 */ /* 0x0003e2000c101906 */
[----:B------:R-:W-:Y:S05]  /*0b30*/  BRA `(.L_x_5) ;  /* 0x0000000000507947 */ /* 0x000fea0003800000 */
.L_x_4:
        /* <DEDUP_REMOVED lines=16> */
[----:B------:R0:W-:Y:S04]  /*0c40*/  STG.E desc[UR6][R4.64+0x4], R13 ;  /* 0x0000040d04007986 */ /* 0x0001e8000c101906 */
[----:B------:R-:W2:Y:S02]  /*0c50*/  LDG.E R10, desc[UR6][R2.64+0x4] ;  /* 0x00000406020a7981 */ /* 0x000ea4000c1e1900 */
[----:B--2---:R-:W-:-:S05]  /*0c60*/  IADD3 R15, PT, PT, R13, R10, RZ ;  /* 0x0000000a0d0f7210 */ /* 0x004fca0007ffe0ff */
[----:B------:R0:W-:Y:S02]  /*0c70*/  STG.E desc[UR6][R4.64+0x4], R15 ;  /* 0x0000040f04007986 */ /* 0x0001e4000c101906 */
.L_x_5:
[----:B------:R-:W-:Y:S05]  /*0c80*/  BSYNC.RECONVERGENT B0 ;  /* 0x0000000000007941 */ /* 0x000fea0003800200 */
.L_x_3:
[----:B------:R-:W-:-:S07]  /*0c90*/  VIADD R9, R9, 0x2 ;  /* 0x0000000209097836 */ /* 0x000fce0000000000 */
.L_x_2:
[----:B01----:R-:W0:Y:S02]  /*0ca0*/  LDC R11, c[0x0][0x390] ;  /* 0x0000e400ff0b7b82 */ /* 0x003e240000000800 */
[----:B0-----:R-:W-:-:S04]  /*0cb0*/  LOP3.LUT R2, R11, 0x1, RZ, 0xc0, !PT ;  /* 0x000000010b027812 */ /* 0x001fc800078ec0ff */
[----:B------:R-:W-:-:S13]  /*0cc0*/  ISETP.NE.U32.AND P0, PT, R2, 0x1, PT ;  /* 0x000000010200780c */ /* 0x000fda0003f05070 */
[----:B------:R-:W-:Y:S05]  /*0cd0*/  @P0 EXIT ;  /* 0x000000000000094d */ /* 0x000fea0003800000 */
[----:B------:R-:W-:-:S13]  /*0ce0*/  ISETP.NE.AND P0, PT, R0, 0x2, PT ;  /* 0x000000020000780c */ /* 0x000fda0003f05270 */
[----:B------:R-:W-:Y:S05]  /*0cf0*/  @!P0 BRA `(.L_x_6) ;  /* 0x00000000003c8947 */ /* 0x000fea0003800000 */
[----:B------:R-:W0:Y:S01]  /*0d00*/  LDC.64 R2, c[0x0][0x380] ;  /* 0x0000e000ff027b82 */ /* 0x000e220000000a00 */
[----:B------:R-:W-:-:S07]  /*0d10*/  IADD3 R7, PT, PT, R8, R9, RZ ;  /* 0x0000000908077210 */ /* 0x000fce0007ffe0ff */
[----:B------:R-:W1:Y:S01]  /*0d20*/  LDC.64 R4, c[0x0][0x388] ;  /* 0x0000e200ff047b82 */ /* 0x000e620000000a00 */
[----:B0-----:R-:W-:-:S05]  /*0d30*/  IMAD.WIDE.U32 R2, R9, 0x4, R2 ;  /* 0x0000000409027825 */ /* 0x001fca00078e0002 */
[----:B------:R-:W2:Y:S01]  /*0d40*/  LDG.E R0, desc[UR6][R2.64] ;  /* 0x0000000602007981 */ /* 0x000ea2000c1e1900 */
[----:B-1----:R-:W-:-:S05]  /*0d50*/  IMAD.WIDE R4, R7, 0x4, R4 ;  /* 0x0000000407047825 */ /* 0x002fca00078e0204 */
[----:B------:R-:W2:Y:S02]  /*0d60*/  LDG.E R7, desc[UR6][R4.64] ;  /* 0x0000000604077981 */ /* 0x000ea4000c1e1900 */
[----:B--2---:R-:W-:Y:S02]  /*0d70*/  IMAD.IADD R9, R0, 0x1, R7 ;  /* 0x0000000100097824 */ /* 0x004fe400078e0207 */
[----:B------:R-:W-:-:S03]  /*0d80*/  IMAD.WIDE.U32 R6, R11, 0x4, R4 ;  /* 0x000000040b067825 */ /* 0x000fc600078e0004 */
[----:B------:R-:W-:Y:S04]  /*0d90*/  STG.E desc[UR6][R4.64], R9 ;  /* 0x0000000904007986 */ /* 0x000fe8000c101906 */
[----:B------:R-:W2:Y:S04]  /*0da0*/  LDG.E R0, desc[UR6][R2.64] ;  /* 0x0000000602007981 */ /* 0x000ea8000c1e1900 */
[----:B------:R-:W2:Y:S02]  /*0db0*/  LDG.E R11, desc[UR6][R6.64] ;  /* 0x00000006060b7981 */ /* 0x000ea4000c1e1900 */
[----:B--2---:R-:W-:-:S05]  /*0dc0*/  IADD3 R11, PT, PT, -R0, R11, RZ ;  /* 0x0000000b000b7210 */ /* 0x004fca0007ffe1ff */
[----:B------:R-:W-:Y:S01]  /*0dd0*/  STG.E desc[UR6][R6.64], R11 ;  /* 0x0000000b06007986 */ /* 0x000fe2000c101906 */
[----:B------:R-:W-:Y:S05]  /*0de0*/  EXIT ;  /* 0x000000000000794d */ /* 0x000fea0003800000 */
.L_x_6:
[----:B------:R-:W0:Y:S01]  /*0df0*/  LDC.64 R2, c[0x0][0x380] ;  /* 0x0000e000ff027b82 */ /* 0x000e220000000a00 */
[----:B------:R-:W-:-:S07]  /*0e00*/  IMAD.IADD R7, R8, 0x1, R9 ;  /* 0x0000000108077824 */ /* 0x000fce00078e0209 */
[----:B------:R-:W1:Y:S01]  /*0e10*/  LDC.64 R4, c[0x0][0x388] ;  /* 0x0000e200ff047b82 */ /* 0x000e620000000a00 */
[----:B0-----:R-:W-:-:S05]  /*0e20*/  IMAD.WIDE.U32 R2, R9, 0x4, R2 ;  /* 0x0000000409027825 */ /* 0x001fca00078e0002 */
[----:B------:R-:W2:Y:S01]  /*0e30*/  LDG.E R0, desc[UR6][R2.64] ;  /* 0x0000000602007981 */ /* 0x000ea2000c1e1900 */
[----:B-1----:R-:W-:-:S05]  /*0e40*/  IMAD.WIDE R4, R7, 0x4, R4 ;  /* 0x0000000407047825 */ /* 0x002fca00078e0204 */
[----:B------:R-:W2:Y:S02]  /*0e50*/  LDG.E R7, desc[UR6][R4.64] ;  /* 0x0000000604077981 */ /* 0x000ea4000c1e1900 */
[----:B--2---:R-:W-:Y:S01]  /*0e60*/  IADD3 R9, PT, PT, R0, R7, RZ ;  /* 0x0000000700097210 */ /* 0x004fe20007ffe0ff */
[----:B------:R-:W-:-:S04]  /*0e70*/  IMAD.WIDE.U32 R6, R11, 0x4, R4 ;  /* 0x000000040b067825 */ /* 0x000fc800078e0004 */
[----:B------:R-:W-:Y:S04]  /*0e80*/  STG.E desc[UR6][R4.64], R9 ;  /* 0x0000000904007986 */ /* 0x000fe8000c101906 */
[----:B------:R-:W2:Y:S04]  /*0e90*/  LDG.E R11, desc[UR6][R6.64] ;  /* 0x00000006060b7981 */ /* 0x000ea8000c1e1900 */
[----:B------:R-:W2:Y:S02]  /*0ea0*/  LDG.E R0, desc[UR6][R2.64] ;  /* 0x0000000602007981 */ /* 0x000ea4000c1e1900 */
[----:B--2---:R-:W-:-:S05]  /*0eb0*/  IMAD.IADD R11, R11, 0x1, -R0 ;  /* 0x000000010b0b7824 */ /* 0x004fca00078e0a00 */
[----:B------:R-:W-:Y:S04]  /*0ec0*/  STG.E desc[UR6][R6.64], R11 ;  /* 0x0000000b06007986 */ /* 0x000fe8000c101906 */
[----:B------:R-:W2:Y:S02]  /*0ed0*/  LDG.E R0, desc[UR6][R2.64] ;  /* 0x0000000602007981 */ /* 0x000ea4000c1e1900 */
[----:B--2---:R-:W-:-:S05]  /*0ee0*/  IADD3 R13, PT, PT, R11, R0, RZ ;  /* 0x000000000b0d7210 */ /* 0x004fca0007ffe0ff */
[----:B------:R-:W-:Y:S01]  /*0ef0*/  STG.E desc[UR6][R6.64], R13 ;  /* 0x0000000d06007986 */ /* 0x000fe2000c101906 */
[----:B------:R-:W-:Y:S05]  /*0f00*/  EXIT ;  /* 0x000000000000794d */ /* 0x000fea0003800000 */
.L_x_7:
[----:B------:R-:W-:-:S00]  /*0f10*/  BRA `(.L_x_7) ;  /* 0xfffffffc00fc7947 */ /* 0x000fc0000383ffff */
[----:B------:R-:W-:-:S00]  /*0f20*/  NOP ;  /* 0x0000000000007918 */ /* 0x000fc00000000000 */
        /* <DEDUP_REMOVED lines=13> */
.L_x_8:


//--------------------- .nv.shared.reserved.0     --------------------------
	.section	.nv.shared.reserved.0,"aw",@nobits
	.weak		__nv_reservedSMEM_offset_0_alias
	.size		__nv_reservedSMEM_offset_0_alias, 0, 64
	.other		__nv_reservedSMEM_offset_0_alias,@"STO_CUDA_RESERVED_SHARED STV_DEFAULT"
__nv_reservedSMEM_offset_0_alias:
	.zero		0
	.zero		64


//--------------------- .nv.constant0._Z12addSubArray1PiS_ii --------------------------
	.section	.nv.constant0._Z12addSubArray1PiS_ii,"a",@progbits
	.sectionflags	@""
	.align	4
.nv.constant0._Z12addSubArray1PiS_ii:
	.zero		920


//--------------------- SYMBOLS --------------------------

	.type		.nv.reservedSmem.offset0,@object
	.size		.nv.reservedSmem.offset0,0x4
